//
// Generated by NVIDIA NVVM Compiler
//
// Compiler Build ID: CL-36424714
// Cuda compilation tools, release 13.0, V13.0.88
// Based on NVVM 20.0.0
//

.version 9.0
.target sm_100
.address_size 64

	// .globl	kernelMain
// _ZZ10kernelMainE5cache has been demoted

.visible .entry kernelMain(
	.param .u64 .ptr .align 1 kernelMain_param_0,
	.param .u64 .ptr .align 1 kernelMain_param_1,
	.param .u64 .ptr .align 1 kernelMain_param_2
)
{
	.reg .b32 	%r<24>;
	.reg .b64 	%rd<11>;
	// demoted variable
	.shared .align 4 .b8 _ZZ10kernelMainE5cache[4480];
	ld.param.u64 	%rd1, [kernelMain_param_0];
	ld.param.u64 	%rd2, [kernelMain_param_1];
	ld.param.u64 	%rd3, [kernelMain_param_2];
	cvta.to.global.u64 	%rd4, %rd2;
	cvta.to.global.u64 	%rd5, %rd1;
	cvta.to.global.u64 	%rd6, %rd3;
	ld.global.u32 	%r1, [%rd6];
	ld.global.u32 	%r2, [%rd6+4];
	mov.u32 	%r3, %ctaid.x;
	shl.b32 	%r4, %r3, 5;
	mov.u32 	%r5, %tid.x;
	add.s32 	%r6, %r4, %r5;
	mov.u32 	%r7, %ctaid.y;
	shl.b32 	%r8, %r7, 5;
	mov.u32 	%r9, %tid.y;
	add.s32 	%r10, %r8, %r9;
	add.s32 	%r11, %r4, %r9;
	add.s32 	%r12, %r8, %r5;
	mad.lo.s32 	%r13, %r1, %r10, %r6;
	mul.wide.u32 	%rd7, %r13, 4;
	add.s64 	%rd8, %rd5, %rd7;
	ld.global.u32 	%r14, [%rd8];
	mov.u32 	%r15, _ZZ10kernelMainE5cache;
	mad.lo.s32 	%r16, %r5, 140, %r15;
	shl.b32 	%r17, %r9, 2;
	add.s32 	%r18, %r16, %r17;
	st.shared.u32 	[%r18], %r14;
	bar.sync 	0;
	mad.lo.s32 	%r19, %r9, 140, %r15;
	shl.b32 	%r20, %r5, 2;
	add.s32 	%r21, %r19, %r20;
	ld.shared.u32 	%r22, [%r21];
	mad.lo.s32 	%r23, %r2, %r11, %r12;
	mul.wide.u32 	%rd9, %r23, 4;
	add.s64 	%rd10, %rd4, %rd9;
	st.global.u32 	[%rd10], %r22;
	ret;

}


// ===== COMPILED SASS (sm_100) =====

	.target	sm_100

	.elftype	@"ET_EXEC"


//--------------------- .note.nv.tkinfo           --------------------------
	.section	.note.nv.tkinfo,"",@"SHT_NOTE"
	.sectionflags	@"SHF_NOTE_NV_TKINFO"
	.tkinfo
        /*0018*/ 	.word	0x00000002
        /*0030*/ 	.string	""
        /*0030*/ 	.string	"ptxas"
        /*0030*/ 	.string	"Cuda compilation tools, release 13.0, V13.0.88"
        /*0030*/ 	.string	"Build cuda_13.0.r13.0/compiler.36424714_0"
        /*0030*/ 	.string	"-arch sm_100 -m 64 "



//--------------------- .note.nv.cuinfo           --------------------------
	.section	.note.nv.cuinfo,"",@"SHT_NOTE"
	.sectionflags	@"SHF_NOTE_NV_CUINFO"
        /*0018*/ 	.short	0x0002
        /*001a*/ 	.short	0x0064
        /*001c*/ 	.short	0x0082
	.zero		2


//--------------------- .nv.info                  --------------------------
	.section	.nv.info,"",@"SHT_CUDA_INFO"
	.align	4


	//----- nvinfo : EIATTR_REGCOUNT
	.align		4
        /*0000*/ 	.byte	0x04, 0x2f
        /*0002*/ 	.short	(.L_1 - .L_0)
	.align		4
.L_0:
        /*0004*/ 	.word	index@(kernelMain)
        /*0008*/ 	.word	0x00000010


	//----- nvinfo : EIATTR_FRAME_SIZE
	.align		4
.L_1:
        /*000c*/ 	.byte	0x04, 0x11
        /*000e*/ 	.short	(.L_3 - .L_2)
	.align		4
.L_2:
        /*0010*/ 	.word	index@(kernelMain)
        /*0014*/ 	.word	0x00000000


	//----- nvinfo : EIATTR_MIN_STACK_SIZE
	.align		4
.L_3:
        /*0018*/ 	.byte	0x04, 0x12
        /*001a*/ 	.short	(.L_5 - .L_4)
	.align		4
.L_4:
        /*001c*/ 	.word	index@(kernelMain)
        /*0020*/ 	.word	0x00000000
.L_5:


//--------------------- .nv.compat                --------------------------
	.section	.nv.compat,"",@"SHT_CUDA_COMPAT_INFO"
	.align	4
        /*0000*/ 	.byte	0x02, 0x09, 0x00, 0x00, 0x02, 0x02, 0x01, 0x00, 0x02, 0x05, 0x05, 0x00, 0x03, 0x07, 0x01, 0x01
        /*0010*/ 	.byte	0x02, 0x03, 0x00, 0x00, 0x02, 0x06, 0x01, 0x00, 0x04, 0x0b, 0x08, 0x00, 0x09, 0x00, 0x00, 0x00
        /*0020*/ 	.byte	0x00, 0x00, 0x00, 0x00


//--------------------- .nv.info.kernelMain       --------------------------
	.section	.nv.info.kernelMain,"",@"SHT_CUDA_INFO"
	.sectionflags	@""
	.align	4


	//----- nvinfo : EIATTR_CUDA_API_VERSION
	.align		4
        /*0000*/ 	.byte	0x04, 0x37
        /*0002*/ 	.short	(.L_7 - .L_6)
.L_6:
        /*0004*/ 	.word	0x00000082


	//----- nvinfo : EIATTR_KPARAM_INFO
	.align		4
.L_7:
        /*0008*/ 	.byte	0x04, 0x17
        /*000a*/ 	.short	(.L_9 - .L_8)
.L_8:
        /*000c*/ 	.word	0x00000000
        /*0010*/ 	.short	0x0002
        /*0012*/ 	.short	0x0010
        /*0014*/ 	.byte	0x00, 0xf5, 0x21, 0x00


	//----- nvinfo : EIATTR_KPARAM_INFO
	.align		4
.L_9:
        /*0018*/ 	.byte	0x04, 0x17
        /*001a*/ 	.short	(.L_11 - .L_10)
.L_10:
        /*001c*/ 	.word	0x00000000
        /*0020*/ 	.short	0x0001
        /*0022*/ 	.short	0x0008
        /*0024*/ 	.byte	0x00, 0xf5, 0x21, 0x00


	//----- nvinfo : EIATTR_KPARAM_INFO
	.align		4
.L_11:
        /*0028*/ 	.byte	0x04, 0x17
        /*002a*/ 	.short	(.L_13 - .L_12)
.L_12:
        /*002c*/ 	.word	0x00000000
        /*0030*/ 	.short	0x0000
        /*0032*/ 	.short	0x0000
        /*0034*/ 	.byte	0x00, 0xf5, 0x21, 0x00


	//----- nvinfo : EIATTR_SPARSE_MMA_MASK
	.align		4
.L_13:
        /*0038*/ 	.byte	0x03, 0x50
        /*003a*/ 	.short	0x0000


	//----- nvinfo : EIATTR_MAXREG_COUNT
	.align		4
        /*003c*/ 	.byte	0x03, 0x1b
        /*003e*/ 	.short	0x00ff


	//----- nvinfo : EIATTR_NUM_BARRIERS
	.align		4
        /*0040*/ 	.byte	0x02, 0x4c
        /*0042*/ 	.byte	0x01
	.zero		1


	//----- nvinfo : EIATTR_MERCURY_ISA_VERSION
	.align		4
        /*0044*/ 	.byte	0x03, 0x5f
        /*0046*/ 	.short	0x0101


	//----- nvinfo : EIATTR_VRC_CTA_INIT_COUNT
	.align		4
        /*0048*/ 	.byte	0x02, 0x4a
	.zero		1
	.zero		1


	//----- nvinfo : EIATTR_EXIT_INSTR_OFFSETS
	.align		4
        /*004c*/ 	.byte	0x04, 0x1c
        /*004e*/ 	.short	(.L_15 - .L_14)


	//   ....[0]....
.L_14:
        /*0050*/ 	.word	0x000001f0


	//----- nvinfo : EIATTR_CBANK_PARAM_SIZE
	.align		4
.L_15:
        /*0054*/ 	.byte	0x03, 0x19
        /*0056*/ 	.short	0x0018


	//----- nvinfo : EIATTR_PARAM_CBANK
	.align		4
        /*0058*/ 	.byte	0x04, 0x0a
        /*005a*/ 	.short	(.L_17 - .L_16)
	.align		4
.L_16:
        /*005c*/ 	.word	index@(.nv.constant0.kernelMain)
        /*0060*/ 	.short	0x0380
        /*0062*/ 	.short	0x0018


	//----- nvinfo : EIATTR_SW_WAR
	.align		4
.L_17:
        /*0064*/ 	.byte	0x04, 0x36
        /*0066*/ 	.short	(.L_19 - .L_18)
.L_18:
        /*0068*/ 	.word	0x00000008
.L_19:


//--------------------- .nv.callgraph             --------------------------
	.section	.nv.callgraph,"",@"SHT_CUDA_CALLGRAPH"
	.align	4
	.sectionentsize	8
	.align		4
        /*0000*/ 	.word	0x00000000
	.align		4
        /*0004*/ 	.word	0xffffffff
	.align		4
        /*0008*/ 	.word	0x00000000
	.align		4
        /*000c*/ 	.word	0xfffffffe
	.align		4
        /*0010*/ 	.word	0x00000000
	.align		4
        /*0014*/ 	.word	0xfffffffd
	.align		4
        /*0018*/ 	.word	0x00000000
	.align		4
        /*001c*/ 	.word	0xfffffffc


//--------------------- .text.kernelMain          --------------------------
	.section	.text.kernelMain,"ax",@progbits
	.align	128
        .global         kernelMain
        .type           kernelMain,@function
        .size           kernelMain,(.L_x_1 - kernelMain)
        .other          kernelMain,@"STO_CUDA_ENTRY STV_DEFAULT"
kernelMain:
.text.kernelMain:
[----:B------:R-:W-:Y:S08]  /*0000*/  LDC R1, c[0x0][0x37c] ;  /* 0x0000df00ff017b82 */ /* 0x000ff00000000800 */
[----:B------:R-:W0:Y:S01]  /*0010*/  LDC.64 R2, c[0x0][0x390] ;  /* 0x0000e400ff027b82 */ /* 0x000e220000000a00 */
[----:B------:R-:W0:Y:S01]  /*0020*/  LDCU.64 UR4, c[0x0][0x358] ;  /* 0x00006b00ff0477ac */ /* 0x000e220008000a00 */
[----:B------:R-:W1:Y:S01]  /*0030*/  S2R R10, SR_CTAID.X ;  /* 0x00000000000a7919 */ /* 0x000e620000002500 */
[----:B------:R-:W1:Y:S05]  /*0040*/  S2R R12, SR_TID.X ;  /* 0x00000000000c7919 */ /* 0x000e6a0000002100 */
[----:B------:R-:W2:Y:S01]  /*0050*/  LDC.64 R4, c[0x0][0x380] ;  /* 0x0000e000ff047b82 */ /* 0x000ea20000000a00 */
[----:B0-----:R-:W3:Y:S01]  /*0060*/  LDG.E R0, desc[UR4][R2.64] ;  /* 0x0000000402007981 */ /* 0x001ee2000c1e1900 */
[----:B------:R-:W0:Y:S01]  /*0070*/  S2R R13, SR_TID.Y ;  /* 0x00000000000d7919 */ /* 0x000e220000002200 */
[----:B------:R-:W0:Y:S01]  /*0080*/  S2R R11, SR_CTAID.Y ;  /* 0x00000000000b7919 */ /* 0x000e220000002600 */
[----:B-1----:R-:W-:-:S02]  /*0090*/  LEA R7, R10, R12, 0x5 ;  /* 0x0000000c0a077211 */ /* 0x002fc400078e28ff */
[----:B0-----:R-:W-:-:S05]  /*00a0*/  LEA R6, R11, R13, 0x5 ;  /* 0x0000000d0b067211 */ /* 0x001fca00078e28ff */
[----:B---3--:R-:W-:Y:S02]  /*00b0*/  IMAD R7, R0, R6, R7 ;  /* 0x0000000600077224 */ /* 0x008fe400078e0207 */
[----:B------:R0:W3:Y:S02]  /*00c0*/  LDG.E R0, desc[UR4][R2.64+0x4] ;  /* 0x0000040402007981 */ /* 0x0000e4000c1e1900 */
[----:B--2---:R-:W-:-:S05]  /*00d0*/  IMAD.WIDE.U32 R4, R7, 0x4, R4 ;  /* 0x0000000407047825 */ /* 0x004fca00078e0004 */
[----:B------:R1:W2:Y:S01]  /*00e0*/  LDG.E R6, desc[UR4][R4.64] ;  /* 0x0000000404067981 */ /* 0x0002a2000c1e1900 */
[----:B------:R-:W4:Y:S01]  /*00f0*/  S2R R8, SR_CgaCtaId ;  /* 0x0000000000087919 */ /* 0x000f220000008800 */
[----:B------:R-:W-:Y:S01]  /*0100*/  MOV R7, 0x400 ;  /* 0x0000040000077802 */ /* 0x000fe20000000f00 */
[----:B0-----:R-:W0:Y:S03]  /*0110*/  LDC.64 R2, c[0x0][0x388] ;  /* 0x0000e200ff027b82 */ /* 0x001e260000000a00 */
[----:B----4-:R-:W-:-:S05]  /*0120*/  LEA R7, R8, R7, 0x18 ;  /* 0x0000000708077211 */ /* 0x010fca00078ec0ff */
[--C-:B------:R-:W-:Y:S02]  /*0130*/  IMAD R8, R12, 0x8c, R7.reuse ;  /* 0x0000008c0c087824 */ /* 0x100fe400078e0207 */
[----:B------:R-:W-:-:S03]  /*0140*/  IMAD R9, R13, 0x8c, R7 ;  /* 0x0000008c0d097824 */ /* 0x000fc600078e0207 */
[----:B------:R-:W-:Y:S02]  /*0150*/  LEA R7, R13, R8, 0x2 ;  /* 0x000000080d077211 */ /* 0x000fe400078e10ff */
[----:B------:R-:W-:Y:S02]  /*0160*/  LEA R9, R12, R9, 0x2 ;  /* 0x000000090c097211 */ /* 0x000fe400078e10ff */
[----:B-1----:R-:W-:Y:S02]  /*0170*/  LEA R5, R10, R13, 0x5 ;  /* 0x0000000d0a057211 */ /* 0x002fe400078e28ff */
[----:B------:R-:W-:Y:S01]  /*0180*/  LEA R4, R11, R12, 0x5 ;  /* 0x0000000c0b047211 */ /* 0x000fe200078e28ff */
[----:B--2---:R-:W-:Y:S01]  /*0190*/  STS [R7], R6 ;  /* 0x0000000607007388 */ /* 0x004fe20000000800 */
[----:B------:R-:W-:Y:S06]  /*01a0*/  BAR.SYNC.DEFER_BLOCKING 0x0 ;  /* 0x0000000000007b1d */ /* 0x000fec0000010000 */
[----:B------:R-:W1:Y:S01]  /*01b0*/  LDS R9, [R9] ;  /* 0x0000000009097984 */ /* 0x000e620000000800 */
[----:B---3--:R-:W-:-:S04]  /*01c0*/  IMAD R5, R0, R5, R4 ;  /* 0x0000000500057224 */ /* 0x008fc800078e0204 */
[----:B0-----:R-:W-:-:S05]  /*01d0*/  IMAD.WIDE.U32 R2, R5, 0x4, R2 ;  /* 0x0000000405027825 */ /* 0x001fca00078e0002 */
[----:B-1----:R-:W-:Y:S01]  /*01e0*/  STG.E desc[UR4][R2.64], R9 ;  /* 0x0000000902007986 */ /* 0x002fe2000c101904 */
[----:B------:R-:W-:Y:S05]  /*01f0*/  EXIT ;  /* 0x000000000000794d */ /* 0x000fea0003800000 */
.L_x_0:
[----:B------:R-:W-:-:S00]  /*0200*/  BRA `(.L_x_0) ;  /* 0xfffffffc00fc7947 */ /* 0x000fc0000383ffff */
[----:B------:R-:W-:-:S00]  /*0210*/  NOP ;  /* 0x0000000000007918 */ /* 0x000fc00000000000 */
        /* <DEDUP_REMOVED lines=14> */
.L_x_1:


//--------------------- .nv.shared.kernelMain     --------------------------
	.section	.nv.shared.kernelMain,"aw",@nobits
	.sectionflags	@""
	.align	4
.nv.shared.kernelMain:
	.zero		5504


//--------------------- .nv.shared.reserved.0     --------------------------
	.section	.nv.shared.reserved.0,"aw",@nobits
	.weak		__nv_reservedSMEM_offset_0_alias
	.size		__nv_reservedSMEM_offset_0_alias, 0, 64
	.other		__nv_reservedSMEM_offset_0_alias,@"STO_CUDA_RESERVED_SHARED STV_DEFAULT"
__nv_reservedSMEM_offset_0_alias:
	.zero		0
	.zero		64


//--------------------- .nv.constant0.kernelMain  --------------------------
	.section	.nv.constant0.kernelMain,"a",@progbits
	.sectionflags	@""
	.align	4
.nv.constant0.kernelMain:
	.zero		920


//--------------------- SYMBOLS --------------------------

	.type		.nv.reservedSmem.offset0,@object
	.size		.nv.reservedSmem.offset0,0x4
	.type		.nv.reservedSmem.cap,@object
	.size		.nv.reservedSmem.cap,0x4
